	.headerflags	@"EF_CUDA_TEXMODE_UNIFIED EF_CUDA_64BIT_ADDRESS EF_CUDA_ACCELERATORS EF_CUDA_SM90 EF_CUDA_VIRTUAL_SM(EF_CUDA_SM90)"
	.elftype	@"ET_EXEC"


//--------------------- .nv.info                  --------------------------
	.section	.nv.info,"",@"SHT_CUDA_INFO"
	.align	4


	//----- nvinfo : EIATTR_REGCOUNT
	.align		4
        /*0000*/ 	.byte	0x04, 0x2f
        /*0002*/ 	.short	(.L_1 - .L_0)
	.align		4
.L_0:
        /*0004*/ 	.word	index@(triton_poi_fused_add_clamp_15)
        /*0008*/ 	.word	0x00000008


	//----- nvinfo : EIATTR_MIN_STACK_SIZE
	.align		4
.L_1:
        /*000c*/ 	.byte	0x04, 0x12
        /*000e*/ 	.short	(.L_3 - .L_2)
	.align		4
.L_2:
        /*0010*/ 	.word	index@(triton_poi_fused_add_clamp_15)
        /*0014*/ 	.word	0x00000000


	//----- nvinfo : EIATTR_FRAME_SIZE
	.align		4
.L_3:
        /*0018*/ 	.byte	0x04, 0x11
        /*001a*/ 	.short	(.L_5 - .L_4)
	.align		4
.L_4:
        /*001c*/ 	.word	index@(triton_poi_fused_add_clamp_15)
        /*0020*/ 	.word	0x00000000


	//----- nvinfo : EIATTR_MIN_STACK_SIZE
	.align		4
.L_5:
        /*0024*/ 	.byte	0x04, 0x12
        /*0026*/ 	.short	(.L_7 - .L_6)
	.align		4
.L_6:
        /*0028*/ 	.word	index@(triton_poi_fused_add_clamp_15)
        /*002c*/ 	.word	0x00000000
.L_7:


//--------------------- .nv.info.triton_poi_fused_add_clamp_15 --------------------------
	.section	.nv.info.triton_poi_fused_add_clamp_15,"",@"SHT_CUDA_INFO"
	.sectionflags	@""
	.align	4


	//----- nvinfo : EIATTR_CUDA_API_VERSION
	.align		4
        /*0000*/ 	.byte	0x04, 0x37
        /*0002*/ 	.short	(.L_9 - .L_8)
.L_8:
        /*0004*/ 	.word	0x0000007c


	//----- nvinfo : EIATTR_KPARAM_INFO
	.align		4
.L_9:
        /*0008*/ 	.byte	0x04, 0x17
        /*000a*/ 	.short	(.L_11 - .L_10)
.L_10:
        /*000c*/ 	.word	0x00000000
        /*0010*/ 	.short	0x0001
        /*0012*/ 	.short	0x0008
        /*0014*/ 	.byte	0x00, 0xf0, 0x11, 0x00


	//----- nvinfo : EIATTR_KPARAM_INFO
	.align		4
.L_11:
        /*0018*/ 	.byte	0x04, 0x17
        /*001a*/ 	.short	(.L_13 - .L_12)
.L_12:
        /*001c*/ 	.word	0x00000000
        /*0020*/ 	.short	0x0000
        /*0022*/ 	.short	0x0000
        /*0024*/ 	.byte	0x00, 0xf4, 0x21, 0x00


	//----- nvinfo : EIATTR_SPARSE_MMA_MASK
	.align		4
.L_13:
        /*0028*/ 	.byte	0x03, 0x50
        /*002a*/ 	.short	0x0000


	//----- nvinfo : EIATTR_MAXREG_COUNT
	.align		4
        /*002c*/ 	.byte	0x03, 0x1b
        /*002e*/ 	.short	0x00ff


	//----- nvinfo : EIATTR_EXIT_INSTR_OFFSETS
	.align		4
        /*0030*/ 	.byte	0x04, 0x1c
        /*0032*/ 	.short	(.L_15 - .L_14)


	//   ....[0]....
.L_14:
        /*0034*/ 	.word	0x00000100


	//   ....[1]....
        /*0038*/ 	.word	0x00000130


	//----- nvinfo : EIATTR_REQNTID
	.align		4
.L_15:
        /*003c*/ 	.byte	0x04, 0x10
        /*003e*/ 	.short	(.L_17 - .L_16)
.L_16:
        /*0040*/ 	.word	0x00000020
        /*0044*/ 	.word	0x00000001
        /*0048*/ 	.word	0x00000001


	//----- nvinfo : EIATTR_CBANK_PARAM_SIZE
	.align		4
.L_17:
        /*004c*/ 	.byte	0x03, 0x19
        /*004e*/ 	.short	0x000c


	//----- nvinfo : EIATTR_PARAM_CBANK
	.align		4
        /*0050*/ 	.byte	0x04, 0x0a
        /*0052*/ 	.short	(.L_19 - .L_18)
	.align		4
.L_18:
        /*0054*/ 	.word	index@(.nv.constant0.triton_poi_fused_add_clamp_15)
        /*0058*/ 	.short	0x0210
        /*005a*/ 	.short	0x000c


	//----- nvinfo : EIATTR_SW_WAR
	.align		4
.L_19:
        /*005c*/ 	.byte	0x04, 0x36
        /*005e*/ 	.short	(.L_21 - .L_20)
.L_20:
        /*0060*/ 	.word	0x00000008
.L_21:


//--------------------- .nv.callgraph             --------------------------
	.section	.nv.callgraph,"",@"SHT_CUDA_CALLGRAPH"
	.align	4
	.sectionentsize	8
	.align		4
        /*0000*/ 	.word	0x00000000
	.align		4
        /*0004*/ 	.word	0xffffffff
	.align		4
        /*0008*/ 	.word	0x00000000
	.align		4
        /*000c*/ 	.word	0xfffffffe
	.align		4
        /*0010*/ 	.word	0x00000000
	.align		4
        /*0014*/ 	.word	0xfffffffd
	.align		4
        /*0018*/ 	.word	0x00000000
	.align		4
        /*001c*/ 	.word	0xfffffffc


//--------------------- .text.triton_poi_fused_add_clamp_15 --------------------------
	.section	.text.triton_poi_fused_add_clamp_15,"ax",@progbits
	.align	128
        .global         triton_poi_fused_add_clamp_15
        .type           triton_poi_fused_add_clamp_15,@function
        .size           triton_poi_fused_add_clamp_15,(.L_x_1 - triton_poi_fused_add_clamp_15)
        .other          triton_poi_fused_add_clamp_15,@"STO_CUDA_ENTRY STV_DEFAULT"
triton_poi_fused_add_clamp_15:
.text.triton_poi_fused_add_clamp_15:
[----:B------:R-:W0:Y:S02]  /*0000*/  LDC R1, c[0x0][0x28] ;  /* 0x00000a00ff017b82 */ /* 0x000e240000000800 */
[----:B------:R-:W1:Y:S01]  /*0010*/  S2R R2, SR_TID.X ;  /* 0x0000000000027919 */ /* 0x000e620000002100 */
[----:B------:R-:W2:Y:S01]  /*0020*/  LDC.64 R4, c[0x0][0x210] ;  /* 0x00008400ff047b82 */ /* 0x000ea20000000a00 */
[----:B------:R-:W3:Y:S01]  /*0030*/  S2R R3, SR_CTAID.X ;  /* 0x0000000000037919 */ /* 0x000ee20000002500 */
[C---:B-1----:R-:W-:Y:S02]  /*0040*/  LOP3.LUT R0, R2.reuse, 0xf, RZ, 0xc0, !PT ;  /* 0x0000000f02007812 */ /* 0x042fe400078ec0ff */
[----:B------:R-:W-:-:S03]  /*0050*/  LOP3.LUT P0, RZ, R2, 0x10, RZ, 0xc0, !PT ;  /* 0x0000001002ff7812 */ /* 0x000fc6000780c0ff */
[----:B---3--:R-:W-:-:S04]  /*0060*/  IMAD R3, R3, 0x10, R0 ;  /* 0x0000001003037824 */ /* 0x008fc800078e0200 */
[C---:B--2---:R-:W-:Y:S01]  /*0070*/  IMAD.WIDE R4, R3.reuse, 0x8, R4 ;  /* 0x0000000803047825 */ /* 0x044fe200078e0204 */
[----:B------:R-:W-:Y:S02]  /*0080*/  I2FP.F32.S32 R0, R3 ;  /* 0x0000000300007245 */ /* 0x000fe40000201400 */
[----:B------:R-:W-:-:S03]  /*0090*/  ISETP.LT.AND P0, PT, R3, 0x10, !P0 ;  /* 0x000000100300780c */ /* 0x000fc60004701270 */
[----:B------:R-:W-:-:S05]  /*00a0*/  FMUL R0, R0, 0.46666666865348815918 ;  /* 0x3eeeeeef00007820 */ /* 0x000fca0000400000 */
[----:B------:R-:W-:-:S06]  /*00b0*/  FMNMX R0, RZ, R0, !PT ;  /* 0x00000000ff007209 */ /* 0x000fcc0007800000 */
[----:B------:R-:W1:Y:S02]  /*00c0*/  F2I.TRUNC.NTZ R0, R0 ;  /* 0x0000000000007305 */ /* 0x000e64000020f100 */
[----:B-1----:R-:W-:-:S05]  /*00d0*/  VIMNMX R2, R0, 0x6, PT ;  /* 0x0000000600027848 */ /* 0x002fca0003fe0100 */
[----:B------:R-:W-:-:S05]  /*00e0*/  VIADD R2, R2, 0x1 ;  /* 0x0000000102027836 */ /* 0x000fca0000000000 */
[----:B------:R-:W-:Y:S01]  /*00f0*/  SHF.R.S32.HI R3, RZ, 0x1f, R2 ;  /* 0x0000001fff037819 */ /* 0x000fe20000011402 */
[----:B------:R-:W-:Y:S06]  /*0100*/  @!P0 EXIT ;  /* 0x000000000000894d */ /* 0x000fec0003800000 */
[----:B------:R-:W-:Y:S02]  /*0110*/  ULDC.64 UR4, c[0x0][0x208] ;  /* 0x0000820000047ab9 */ /* 0x000fe40000000a00 */
[----:B------:R-:W-:Y:S01]  /*0120*/  STG.E.64 desc[UR4][R4.64], R2 ;  /* 0x0000000204007986 */ /* 0x000fe2000c101b04 */
[----:B------:R-:W-:Y:S05]  /*0130*/  EXIT ;  /* 0x000000000000794d */ /* 0x000fea0003800000 */
.L_x_0:
[----:B------:R-:W-:-:S00]  /*0140*/  BRA `(.L_x_0) ;  /* 0xfffffffc00fc7947 */ /* 0x000fc0000383ffff */
[----:B------:R-:W-:-:S00]  /*0150*/  NOP ;  /* 0x0000000000007918 */ /* 0x000fc00000000000 */
        /* <DEDUP_REMOVED lines=10> */
.L_x_1:


//--------------------- .nv.constant0.triton_poi_fused_add_clamp_15 --------------------------
	.section	.nv.constant0.triton_poi_fused_add_clamp_15,"a",@progbits
	.sectionflags	@""
	.align	4
.nv.constant0.triton_poi_fused_add_clamp_15:
	.zero		540
